//
// Generated by NVIDIA NVVM Compiler
//
// Compiler Build ID: CL-36424714
// Cuda compilation tools, release 13.0, V13.0.88
// Based on NVVM 20.0.0
//

.version 9.0
.target sm_100
.address_size 64

	// .globl	_Z6matmulPK6__halfS1_PS_iiiff

.visible .entry _Z6matmulPK6__halfS1_PS_iiiff(
	.param .u64 .ptr .align 1 _Z6matmulPK6__halfS1_PS_iiiff_param_0,
	.param .u64 .ptr .align 1 _Z6matmulPK6__halfS1_PS_iiiff_param_1,
	.param .u64 .ptr .align 1 _Z6matmulPK6__halfS1_PS_iiiff_param_2,
	.param .u32 _Z6matmulPK6__halfS1_PS_iiiff_param_3,
	.param .u32 _Z6matmulPK6__halfS1_PS_iiiff_param_4,
	.param .u32 _Z6matmulPK6__halfS1_PS_iiiff_param_5,
	.param .f32 _Z6matmulPK6__halfS1_PS_iiiff_param_6,
	.param .f32 _Z6matmulPK6__halfS1_PS_iiiff_param_7
)
{
	.reg .pred 	%p<13>;
	.reg .b16 	%rs<61>;
	.reg .b32 	%r<50>;
	.reg .b32 	%f<117>;
	.reg .b64 	%rd<70>;

	ld.param.u64 	%rd10, [_Z6matmulPK6__halfS1_PS_iiiff_param_0];
	ld.param.u64 	%rd11, [_Z6matmulPK6__halfS1_PS_iiiff_param_1];
	ld.param.u64 	%rd9, [_Z6matmulPK6__halfS1_PS_iiiff_param_2];
	ld.param.u32 	%r27, [_Z6matmulPK6__halfS1_PS_iiiff_param_3];
	ld.param.u32 	%r25, [_Z6matmulPK6__halfS1_PS_iiiff_param_4];
	ld.param.u32 	%r26, [_Z6matmulPK6__halfS1_PS_iiiff_param_5];
	ld.param.f32 	%f14, [_Z6matmulPK6__halfS1_PS_iiiff_param_6];
	ld.param.f32 	%f15, [_Z6matmulPK6__halfS1_PS_iiiff_param_7];
	cvta.to.global.u64 	%rd1, %rd11;
	cvta.to.global.u64 	%rd2, %rd10;
	mov.u32 	%r29, %tid.x;
	mov.u32 	%r30, %ntid.x;
	mov.u32 	%r31, %ctaid.x;
	mad.lo.s32 	%r1, %r30, %r31, %r29;
	mov.u32 	%r32, %tid.y;
	mov.u32 	%r33, %ntid.y;
	mov.u32 	%r34, %ctaid.y;
	mad.lo.s32 	%r35, %r33, %r34, %r32;
	setp.ge.s32 	%p1, %r1, %r25;
	setp.ge.s32 	%p2, %r35, %r27;
	or.pred  	%p3, %p1, %p2;
	@%p3 bra 	$L__BB0_15;
	setp.lt.s32 	%p4, %r26, 1;
	mov.f32 	%f116, 0f00000000;
	@%p4 bra 	$L__BB0_14;
	mul.lo.s32 	%r3, %r26, %r35;
	and.b32  	%r4, %r26, 15;
	setp.lt.u32 	%p5, %r26, 16;
	mov.f32 	%f116, 0f00000000;
	mov.b32 	%r46, 0;
	@%p5 bra 	$L__BB0_5;
	and.b32  	%r46, %r26, 2147483632;
	neg.s32 	%r44, %r46;
	shl.b32 	%r7, %r25, 4;
	mul.wide.u32 	%rd12, %r3, 2;
	add.s64 	%rd13, %rd12, %rd2;
	add.s64 	%rd68, %rd13, 16;
	mov.f32 	%f116, 0f00000000;
	mul.wide.s32 	%rd16, %r25, 2;
	mov.u32 	%r43, %r1;
$L__BB0_4:
	.pragma "nounroll";
	ld.global.u16 	%rs1, [%rd68+-16];
	// begin inline asm
	{  cvt.f32.f16 %f20, %rs1;}

	// end inline asm
	mul.wide.s32 	%rd14, %r43, 2;
	add.s64 	%rd15, %rd1, %rd14;
	ld.global.u16 	%rs2, [%rd15];
	// begin inline asm
	{  cvt.f32.f16 %f21, %rs2;}

	// end inline asm
	fma.rn.f32 	%f52, %f20, %f21, %f116;
	ld.global.u16 	%rs3, [%rd68+-14];
	// begin inline asm
	{  cvt.f32.f16 %f22, %rs3;}

	// end inline asm
	add.s64 	%rd17, %rd15, %rd16;
	ld.global.u16 	%rs4, [%rd17];
	// begin inline asm
	{  cvt.f32.f16 %f23, %rs4;}

	// end inline asm
	fma.rn.f32 	%f53, %f22, %f23, %f52;
	ld.global.u16 	%rs5, [%rd68+-12];
	// begin inline asm
	{  cvt.f32.f16 %f24, %rs5;}

	// end inline asm
	add.s64 	%rd18, %rd17, %rd16;
	ld.global.u16 	%rs6, [%rd18];
	// begin inline asm
	{  cvt.f32.f16 %f25, %rs6;}

	// end inline asm
	fma.rn.f32 	%f54, %f24, %f25, %f53;
	ld.global.u16 	%rs7, [%rd68+-10];
	// begin inline asm
	{  cvt.f32.f16 %f26, %rs7;}

	// end inline asm
	add.s64 	%rd19, %rd18, %rd16;
	ld.global.u16 	%rs8, [%rd19];
	// begin inline asm
	{  cvt.f32.f16 %f27, %rs8;}

	// end inline asm
	fma.rn.f32 	%f55, %f26, %f27, %f54;
	ld.global.u16 	%rs9, [%rd68+-8];
	// begin inline asm
	{  cvt.f32.f16 %f28, %rs9;}

	// end inline asm
	add.s64 	%rd20, %rd19, %rd16;
	ld.global.u16 	%rs10, [%rd20];
	// begin inline asm
	{  cvt.f32.f16 %f29, %rs10;}

	// end inline asm
	fma.rn.f32 	%f56, %f28, %f29, %f55;
	ld.global.u16 	%rs11, [%rd68+-6];
	// begin inline asm
	{  cvt.f32.f16 %f30, %rs11;}

	// end inline asm
	add.s64 	%rd21, %rd20, %rd16;
	ld.global.u16 	%rs12, [%rd21];
	// begin inline asm
	{  cvt.f32.f16 %f31, %rs12;}

	// end inline asm
	fma.rn.f32 	%f57, %f30, %f31, %f56;
	ld.global.u16 	%rs13, [%rd68+-4];
	// begin inline asm
	{  cvt.f32.f16 %f32, %rs13;}

	// end inline asm
	add.s64 	%rd22, %rd21, %rd16;
	ld.global.u16 	%rs14, [%rd22];
	// begin inline asm
	{  cvt.f32.f16 %f33, %rs14;}

	// end inline asm
	fma.rn.f32 	%f58, %f32, %f33, %f57;
	ld.global.u16 	%rs15, [%rd68+-2];
	// begin inline asm
	{  cvt.f32.f16 %f34, %rs15;}

	// end inline asm
	add.s64 	%rd23, %rd22, %rd16;
	ld.global.u16 	%rs16, [%rd23];
	// begin inline asm
	{  cvt.f32.f16 %f35, %rs16;}

	// end inline asm
	fma.rn.f32 	%f59, %f34, %f35, %f58;
	ld.global.u16 	%rs17, [%rd68];
	// begin inline asm
	{  cvt.f32.f16 %f36, %rs17;}

	// end inline asm
	add.s64 	%rd24, %rd23, %rd16;
	ld.global.u16 	%rs18, [%rd24];
	// begin inline asm
	{  cvt.f32.f16 %f37, %rs18;}

	// end inline asm
	fma.rn.f32 	%f60, %f36, %f37, %f59;
	ld.global.u16 	%rs19, [%rd68+2];
	// begin inline asm
	{  cvt.f32.f16 %f38, %rs19;}

	// end inline asm
	add.s64 	%rd25, %rd24, %rd16;
	ld.global.u16 	%rs20, [%rd25];
	// begin inline asm
	{  cvt.f32.f16 %f39, %rs20;}

	// end inline asm
	fma.rn.f32 	%f61, %f38, %f39, %f60;
	ld.global.u16 	%rs21, [%rd68+4];
	// begin inline asm
	{  cvt.f32.f16 %f40, %rs21;}

	// end inline asm
	add.s64 	%rd26, %rd25, %rd16;
	ld.global.u16 	%rs22, [%rd26];
	// begin inline asm
	{  cvt.f32.f16 %f41, %rs22;}

	// end inline asm
	fma.rn.f32 	%f62, %f40, %f41, %f61;
	ld.global.u16 	%rs23, [%rd68+6];
	// begin inline asm
	{  cvt.f32.f16 %f42, %rs23;}

	// end inline asm
	add.s64 	%rd27, %rd26, %rd16;
	ld.global.u16 	%rs24, [%rd27];
	// begin inline asm
	{  cvt.f32.f16 %f43, %rs24;}

	// end inline asm
	fma.rn.f32 	%f63, %f42, %f43, %f62;
	ld.global.u16 	%rs25, [%rd68+8];
	// begin inline asm
	{  cvt.f32.f16 %f44, %rs25;}

	// end inline asm
	add.s64 	%rd28, %rd27, %rd16;
	ld.global.u16 	%rs26, [%rd28];
	// begin inline asm
	{  cvt.f32.f16 %f45, %rs26;}

	// end inline asm
	fma.rn.f32 	%f64, %f44, %f45, %f63;
	ld.global.u16 	%rs27, [%rd68+10];
	// begin inline asm
	{  cvt.f32.f16 %f46, %rs27;}

	// end inline asm
	add.s64 	%rd29, %rd28, %rd16;
	ld.global.u16 	%rs28, [%rd29];
	// begin inline asm
	{  cvt.f32.f16 %f47, %rs28;}

	// end inline asm
	fma.rn.f32 	%f65, %f46, %f47, %f64;
	ld.global.u16 	%rs29, [%rd68+12];
	// begin inline asm
	{  cvt.f32.f16 %f48, %rs29;}

	// end inline asm
	add.s64 	%rd30, %rd29, %rd16;
	ld.global.u16 	%rs30, [%rd30];
	// begin inline asm
	{  cvt.f32.f16 %f49, %rs30;}

	// end inline asm
	fma.rn.f32 	%f66, %f48, %f49, %f65;
	ld.global.u16 	%rs31, [%rd68+14];
	// begin inline asm
	{  cvt.f32.f16 %f50, %rs31;}

	// end inline asm
	add.s64 	%rd31, %rd30, %rd16;
	ld.global.u16 	%rs32, [%rd31];
	// begin inline asm
	{  cvt.f32.f16 %f51, %rs32;}

	// end inline asm
	fma.rn.f32 	%f116, %f50, %f51, %f66;
	add.s32 	%r44, %r44, 16;
	add.s32 	%r43, %r43, %r7;
	add.s64 	%rd68, %rd68, 32;
	setp.ne.s32 	%p6, %r44, 0;
	@%p6 bra 	$L__BB0_4;
$L__BB0_5:
	setp.eq.s32 	%p7, %r4, 0;
	@%p7 bra 	$L__BB0_14;
	and.b32  	%r13, %r26, 7;
	setp.lt.u32 	%p8, %r4, 8;
	@%p8 bra 	$L__BB0_8;
	add.s32 	%r37, %r46, %r3;
	mul.wide.u32 	%rd32, %r37, 2;
	add.s64 	%rd33, %rd2, %rd32;
	ld.global.u16 	%rs33, [%rd33];
	// begin inline asm
	{  cvt.f32.f16 %f68, %rs33;}

	// end inline asm
	mad.lo.s32 	%r38, %r46, %r25, %r1;
	mul.wide.s32 	%rd34, %r38, 2;
	add.s64 	%rd35, %rd1, %rd34;
	ld.global.u16 	%rs34, [%rd35];
	// begin inline asm
	{  cvt.f32.f16 %f69, %rs34;}

	// end inline asm
	fma.rn.f32 	%f84, %f68, %f69, %f116;
	cvt.u64.u32 	%rd36, %r3;
	cvt.u64.u32 	%rd37, %r46;
	add.s64 	%rd38, %rd37, %rd36;
	shl.b64 	%rd39, %rd38, 1;
	add.s64 	%rd40, %rd2, %rd39;
	ld.global.u16 	%rs35, [%rd40+2];
	// begin inline asm
	{  cvt.f32.f16 %f70, %rs35;}

	// end inline asm
	mul.wide.s32 	%rd41, %r25, 2;
	add.s64 	%rd42, %rd35, %rd41;
	ld.global.u16 	%rs36, [%rd42];
	// begin inline asm
	{  cvt.f32.f16 %f71, %rs36;}

	// end inline asm
	fma.rn.f32 	%f85, %f70, %f71, %f84;
	ld.global.u16 	%rs37, [%rd40+4];
	// begin inline asm
	{  cvt.f32.f16 %f72, %rs37;}

	// end inline asm
	add.s64 	%rd43, %rd42, %rd41;
	ld.global.u16 	%rs38, [%rd43];
	// begin inline asm
	{  cvt.f32.f16 %f73, %rs38;}

	// end inline asm
	fma.rn.f32 	%f86, %f72, %f73, %f85;
	ld.global.u16 	%rs39, [%rd40+6];
	// begin inline asm
	{  cvt.f32.f16 %f74, %rs39;}

	// end inline asm
	add.s64 	%rd44, %rd43, %rd41;
	ld.global.u16 	%rs40, [%rd44];
	// begin inline asm
	{  cvt.f32.f16 %f75, %rs40;}

	// end inline asm
	fma.rn.f32 	%f87, %f74, %f75, %f86;
	ld.global.u16 	%rs41, [%rd40+8];
	// begin inline asm
	{  cvt.f32.f16 %f76, %rs41;}

	// end inline asm
	add.s64 	%rd45, %rd44, %rd41;
	ld.global.u16 	%rs42, [%rd45];
	// begin inline asm
	{  cvt.f32.f16 %f77, %rs42;}

	// end inline asm
	fma.rn.f32 	%f88, %f76, %f77, %f87;
	ld.global.u16 	%rs43, [%rd40+10];
	// begin inline asm
	{  cvt.f32.f16 %f78, %rs43;}

	// end inline asm
	add.s64 	%rd46, %rd45, %rd41;
	ld.global.u16 	%rs44, [%rd46];
	// begin inline asm
	{  cvt.f32.f16 %f79, %rs44;}

	// end inline asm
	fma.rn.f32 	%f89, %f78, %f79, %f88;
	ld.global.u16 	%rs45, [%rd40+12];
	// begin inline asm
	{  cvt.f32.f16 %f80, %rs45;}

	// end inline asm
	add.s64 	%rd47, %rd46, %rd41;
	ld.global.u16 	%rs46, [%rd47];
	// begin inline asm
	{  cvt.f32.f16 %f81, %rs46;}

	// end inline asm
	fma.rn.f32 	%f90, %f80, %f81, %f89;
	ld.global.u16 	%rs47, [%rd40+14];
	// begin inline asm
	{  cvt.f32.f16 %f82, %rs47;}

	// end inline asm
	add.s64 	%rd48, %rd47, %rd41;
	ld.global.u16 	%rs48, [%rd48];
	// begin inline asm
	{  cvt.f32.f16 %f83, %rs48;}

	// end inline asm
	fma.rn.f32 	%f116, %f82, %f83, %f90;
	add.s32 	%r46, %r46, 8;
$L__BB0_8:
	setp.eq.s32 	%p9, %r13, 0;
	@%p9 bra 	$L__BB0_14;
	and.b32  	%r16, %r26, 3;
	setp.lt.u32 	%p10, %r13, 4;
	@%p10 bra 	$L__BB0_11;
	add.s32 	%r39, %r46, %r3;
	mul.wide.u32 	%rd49, %r39, 2;
	add.s64 	%rd50, %rd2, %rd49;
	ld.global.u16 	%rs49, [%rd50];
	// begin inline asm
	{  cvt.f32.f16 %f92, %rs49;}

	// end inline asm
	mad.lo.s32 	%r40, %r46, %r25, %r1;
	mul.wide.s32 	%rd51, %r40, 2;
	add.s64 	%rd52, %rd1, %rd51;
	ld.global.u16 	%rs50, [%rd52];
	// begin inline asm
	{  cvt.f32.f16 %f93, %rs50;}

	// end inline asm
	fma.rn.f32 	%f100, %f92, %f93, %f116;
	cvt.u64.u32 	%rd53, %r3;
	cvt.u64.u32 	%rd54, %r46;
	add.s64 	%rd55, %rd54, %rd53;
	shl.b64 	%rd56, %rd55, 1;
	add.s64 	%rd57, %rd2, %rd56;
	ld.global.u16 	%rs51, [%rd57+2];
	// begin inline asm
	{  cvt.f32.f16 %f94, %rs51;}

	// end inline asm
	mul.wide.s32 	%rd58, %r25, 2;
	add.s64 	%rd59, %rd52, %rd58;
	ld.global.u16 	%rs52, [%rd59];
	// begin inline asm
	{  cvt.f32.f16 %f95, %rs52;}

	// end inline asm
	fma.rn.f32 	%f101, %f94, %f95, %f100;
	ld.global.u16 	%rs53, [%rd57+4];
	// begin inline asm
	{  cvt.f32.f16 %f96, %rs53;}

	// end inline asm
	add.s64 	%rd60, %rd59, %rd58;
	ld.global.u16 	%rs54, [%rd60];
	// begin inline asm
	{  cvt.f32.f16 %f97, %rs54;}

	// end inline asm
	fma.rn.f32 	%f102, %f96, %f97, %f101;
	ld.global.u16 	%rs55, [%rd57+6];
	// begin inline asm
	{  cvt.f32.f16 %f98, %rs55;}

	// end inline asm
	add.s64 	%rd61, %rd60, %rd58;
	ld.global.u16 	%rs56, [%rd61];
	// begin inline asm
	{  cvt.f32.f16 %f99, %rs56;}

	// end inline asm
	fma.rn.f32 	%f116, %f98, %f99, %f102;
	add.s32 	%r46, %r46, 4;
$L__BB0_11:
	setp.eq.s32 	%p11, %r16, 0;
	@%p11 bra 	$L__BB0_14;
	mad.lo.s32 	%r49, %r46, %r25, %r1;
	add.s32 	%r41, %r46, %r3;
	mul.wide.u32 	%rd62, %r41, 2;
	add.s64 	%rd69, %rd2, %rd62;
	neg.s32 	%r48, %r16;
$L__BB0_13:
	.pragma "nounroll";
	ld.global.u16 	%rs57, [%rd69];
	// begin inline asm
	{  cvt.f32.f16 %f103, %rs57;}

	// end inline asm
	mul.wide.s32 	%rd63, %r49, 2;
	add.s64 	%rd64, %rd1, %rd63;
	ld.global.u16 	%rs58, [%rd64];
	// begin inline asm
	{  cvt.f32.f16 %f104, %rs58;}

	// end inline asm
	fma.rn.f32 	%f116, %f103, %f104, %f116;
	add.s32 	%r49, %r49, %r25;
	add.s64 	%rd69, %rd69, 2;
	add.s32 	%r48, %r48, 1;
	setp.ne.s32 	%p12, %r48, 0;
	@%p12 bra 	$L__BB0_13;
$L__BB0_14:
	mad.lo.s32 	%r42, %r25, %r35, %r1;
	cvta.to.global.u64 	%rd65, %rd9;
	mul.wide.s32 	%rd66, %r42, 2;
	add.s64 	%rd67, %rd65, %rd66;
	ld.global.u16 	%rs59, [%rd67];
	// begin inline asm
	{  cvt.f32.f16 %f105, %rs59;}

	// end inline asm
	mul.f32 	%f107, %f15, %f105;
	fma.rn.f32 	%f106, %f14, %f116, %f107;
	// begin inline asm
	{  cvt.rn.f16.f32 %rs60, %f106;}

	// end inline asm
	st.global.u16 	[%rd67], %rs60;
$L__BB0_15:
	ret;

}


// ===== COMPILED SASS (sm_100) =====

	.target	sm_100

	.elftype	@"ET_EXEC"


//--------------------- .note.nv.tkinfo           --------------------------
	.section	.note.nv.tkinfo,"",@"SHT_NOTE"
	.sectionflags	@"SHF_NOTE_NV_TKINFO"
	.tkinfo
        /*0018*/ 	.word	0x00000002
        /*0030*/ 	.string	""
        /*0030*/ 	.string	"ptxas"
        /*0030*/ 	.string	"Cuda compilation tools, release 13.0, V13.0.88"
        /*0030*/ 	.string	"Build cuda_13.0.r13.0/compiler.36424714_0"
        /*0030*/ 	.string	"-arch sm_100 -m 64 "



//--------------------- .note.nv.cuinfo           --------------------------
	.section	.note.nv.cuinfo,"",@"SHT_NOTE"
	.sectionflags	@"SHF_NOTE_NV_CUINFO"
        /*0018*/ 	.short	0x0002
        /*001a*/ 	.short	0x0064
        /*001c*/ 	.short	0x0082
	.zero		2


//--------------------- .nv.info                  --------------------------
	.section	.nv.info,"",@"SHT_CUDA_INFO"
	.align	4


	//----- nvinfo : EIATTR_REGCOUNT
	.align		4
        /*0000*/ 	.byte	0x04, 0x2f
        /*0002*/ 	.short	(.L_1 - .L_0)
	.align		4
.L_0:
        /*0004*/ 	.word	index@(_Z6matmulPK6__halfS1_PS_iiiff)
        /*0008*/ 	.word	0x00000020


	//----- nvinfo : EIATTR_FRAME_SIZE
	.align		4
.L_1:
        /*000c*/ 	.byte	0x04, 0x11
        /*000e*/ 	.short	(.L_3 - .L_2)
	.align		4
.L_2:
        /*0010*/ 	.word	index@(_Z6matmulPK6__halfS1_PS_iiiff)
        /*0014*/ 	.word	0x00000000


	//----- nvinfo : EIATTR_MIN_STACK_SIZE
	.align		4
.L_3:
        /*0018*/ 	.byte	0x04, 0x12
        /*001a*/ 	.short	(.L_5 - .L_4)
	.align		4
.L_4:
        /*001c*/ 	.word	index@(_Z6matmulPK6__halfS1_PS_iiiff)
        /*0020*/ 	.word	0x00000000
.L_5:


//--------------------- .nv.compat                --------------------------
	.section	.nv.compat,"",@"SHT_CUDA_COMPAT_INFO"
	.align	4
        /*0000*/ 	.byte	0x02, 0x09, 0x00, 0x00, 0x02, 0x02, 0x01, 0x00, 0x02, 0x05, 0x05, 0x00, 0x03, 0x07, 0x01, 0x01
        /*0010*/ 	.byte	0x02, 0x03, 0x00, 0x00, 0x02, 0x06, 0x01, 0x00, 0x04, 0x0b, 0x08, 0x00, 0x09, 0x00, 0x00, 0x00
        /*0020*/ 	.byte	0x00, 0x00, 0x00, 0x00


//--------------------- .nv.info._Z6matmulPK6__halfS1_PS_iiiff --------------------------
	.section	.nv.info._Z6matmulPK6__halfS1_PS_iiiff,"",@"SHT_CUDA_INFO"
	.sectionflags	@""
	.align	4


	//----- nvinfo : EIATTR_CUDA_API_VERSION
	.align		4
        /*0000*/ 	.byte	0x04, 0x37
        /*0002*/ 	.short	(.L_7 - .L_6)
.L_6:
        /*0004*/ 	.word	0x00000082


	//----- nvinfo : EIATTR_KPARAM_INFO
	.align		4
.L_7:
        /*0008*/ 	.byte	0x04, 0x17
        /*000a*/ 	.short	(.L_9 - .L_8)
.L_8:
        /*000c*/ 	.word	0x00000000
        /*0010*/ 	.short	0x0007
        /*0012*/ 	.short	0x0028
        /*0014*/ 	.byte	0x00, 0xf0, 0x11, 0x00


	//----- nvinfo : EIATTR_KPARAM_INFO
	.align		4
.L_9:
        /*0018*/ 	.byte	0x04, 0x17
        /*001a*/ 	.short	(.L_11 - .L_10)
.L_10:
        /*001c*/ 	.word	0x00000000
        /*0020*/ 	.short	0x0006
        /*0022*/ 	.short	0x0024
        /*0024*/ 	.byte	0x00, 0xf0, 0x11, 0x00


	//----- nvinfo : EIATTR_KPARAM_INFO
	.align		4
.L_11:
        /*0028*/ 	.byte	0x04, 0x17
        /*002a*/ 	.short	(.L_13 - .L_12)
.L_12:
        /*002c*/ 	.word	0x00000000
        /*0030*/ 	.short	0x0005
        /*0032*/ 	.short	0x0020
        /*0034*/ 	.byte	0x00, 0xf0, 0x11, 0x00


	//----- nvinfo : EIATTR_KPARAM_INFO
	.align		4
.L_13:
        /*0038*/ 	.byte	0x04, 0x17
        /*003a*/ 	.short	(.L_15 - .L_14)
.L_14:
        /*003c*/ 	.word	0x00000000
        /*0040*/ 	.short	0x0004
        /*0042*/ 	.short	0x001c
        /*0044*/ 	.byte	0x00, 0xf0, 0x11, 0x00


	//----- nvinfo : EIATTR_KPARAM_INFO
	.align		4
.L_15:
        /*0048*/ 	.byte	0x04, 0x17
        /*004a*/ 	.short	(.L_17 - .L_16)
.L_16:
        /*004c*/ 	.word	0x00000000
        /*0050*/ 	.short	0x0003
        /*0052*/ 	.short	0x0018
        /*0054*/ 	.byte	0x00, 0xf0, 0x11, 0x00


	//----- nvinfo : EIATTR_KPARAM_INFO
	.align		4
.L_17:
        /*0058*/ 	.byte	0x04, 0x17
        /*005a*/ 	.short	(.L_19 - .L_18)
.L_18:
        /*005c*/ 	.word	0x00000000
        /*0060*/ 	.short	0x0002
        /*0062*/ 	.short	0x0010
        /*0064*/ 	.byte	0x00, 0xf5, 0x21, 0x00


	//----- nvinfo : EIATTR_KPARAM_INFO
	.align		4
.L_19:
        /*0068*/ 	.byte	0x04, 0x17
        /*006a*/ 	.short	(.L_21 - .L_20)
.L_20:
        /*006c*/ 	.word	0x00000000
        /*0070*/ 	.short	0x0001
        /*0072*/ 	.short	0x0008
        /*0074*/ 	.byte	0x00, 0xf5, 0x21, 0x00


	//----- nvinfo : EIATTR_KPARAM_INFO
	.align		4
.L_21:
        /*0078*/ 	.byte	0x04, 0x17
        /*007a*/ 	.short	(.L_23 - .L_22)
.L_22:
        /*007c*/ 	.word	0x00000000
        /*0080*/ 	.short	0x0000
        /*0082*/ 	.short	0x0000
        /*0084*/ 	.byte	0x00, 0xf5, 0x21, 0x00


	//----- nvinfo : EIATTR_SPARSE_MMA_MASK
	.align		4
.L_23:
        /*0088*/ 	.byte	0x03, 0x50
        /*008a*/ 	.short	0x0000


	//----- nvinfo : EIATTR_MAXREG_COUNT
	.align		4
        /*008c*/ 	.byte	0x03, 0x1b
        /*008e*/ 	.short	0x00ff


	//----- nvinfo : EIATTR_MERCURY_ISA_VERSION
	.align		4
        /*0090*/ 	.byte	0x03, 0x5f
        /*0092*/ 	.short	0x0101


	//----- nvinfo : EIATTR_VRC_CTA_INIT_COUNT
	.align		4
        /*0094*/ 	.byte	0x02, 0x4a
	.zero		1
	.zero		1


	//----- nvinfo : EIATTR_EXIT_INSTR_OFFSETS
	.align		4
        /*0098*/ 	.byte	0x04, 0x1c
        /*009a*/ 	.short	(.L_25 - .L_24)


	//   ....[0]....
.L_24:
        /*009c*/ 	.word	0x000000c0


	//   ....[1]....
        /*00a0*/ 	.word	0x00001100


	//----- nvinfo : EIATTR_CBANK_PARAM_SIZE
	.align		4
.L_25:
        /*00a4*/ 	.byte	0x03, 0x19
        /*00a6*/ 	.short	0x002c


	//----- nvinfo : EIATTR_PARAM_CBANK
	.align		4
        /*00a8*/ 	.byte	0x04, 0x0a
        /*00aa*/ 	.short	(.L_27 - .L_26)
	.align		4
.L_26:
        /*00ac*/ 	.word	index@(.nv.constant0._Z6matmulPK6__halfS1_PS_iiiff)
        /*00b0*/ 	.short	0x0380
        /*00b2*/ 	.short	0x002c


	//----- nvinfo : EIATTR_SW_WAR
	.align		4
.L_27:
        /*00b4*/ 	.byte	0x04, 0x36
        /*00b6*/ 	.short	(.L_29 - .L_28)
.L_28:
        /*00b8*/ 	.word	0x00000008
.L_29:


//--------------------- .nv.callgraph             --------------------------
	.section	.nv.callgraph,"",@"SHT_CUDA_CALLGRAPH"
	.align	4
	.sectionentsize	8
	.align		4
        /*0000*/ 	.word	0x00000000
	.align		4
        /*0004*/ 	.word	0xffffffff
	.align		4
        /*0008*/ 	.word	0x00000000
	.align		4
        /*000c*/ 	.word	0xfffffffe
	.align		4
        /*0010*/ 	.word	0x00000000
	.align		4
        /*0014*/ 	.word	0xfffffffd
	.align		4
        /*0018*/ 	.word	0x00000000
	.align		4
        /*001c*/ 	.word	0xfffffffc


//--------------------- .text._Z6matmulPK6__halfS1_PS_iiiff --------------------------
	.section	.text._Z6matmulPK6__halfS1_PS_iiiff,"ax",@progbits
	.align	128
        .global         _Z6matmulPK6__halfS1_PS_iiiff
        .type           _Z6matmulPK6__halfS1_PS_iiiff,@function
        .size           _Z6matmulPK6__halfS1_PS_iiiff,(.L_x_7 - _Z6matmulPK6__halfS1_PS_iiiff)
        .other          _Z6matmulPK6__halfS1_PS_iiiff,@"STO_CUDA_ENTRY STV_DEFAULT"
_Z6matmulPK6__halfS1_PS_iiiff:
.text._Z6matmulPK6__halfS1_PS_iiiff:
[----:B------:R-:W-:Y:S01]  /*0000*/  LDC R1, c[0x0][0x37c] ;  /* 0x0000df00ff017b82 */ /* 0x000fe20000000800 */
[----:B------:R-:W0:Y:S01]  /*0010*/  S2R R15, SR_TID.Y ;  /* 0x00000000000f7919 */ /* 0x000e220000002200 */
[----:B------:R-:W1:Y:S06]  /*0020*/  LDCU UR4, c[0x0][0x360] ;  /* 0x00006c00ff0477ac */ /* 0x000e6c0008000800 */
[----:B------:R-:W2:Y:S01]  /*0030*/  LDC.64 R2, c[0x0][0x398] ;  /* 0x0000e600ff027b82 */ /* 0x000ea20000000a00 */
[----:B------:R-:W0:Y:S01]  /*0040*/  S2R R0, SR_CTAID.Y ;  /* 0x0000000000007919 */ /* 0x000e220000002600 */
[----:B------:R-:W0:Y:S01]  /*0050*/  LDCU UR5, c[0x0][0x364] ;  /* 0x00006c80ff0577ac */ /* 0x000e220008000800 */
[----:B------:R-:W1:Y:S01]  /*0060*/  S2R R14, SR_TID.X ;  /* 0x00000000000e7919 */ /* 0x000e620000002100 */
[----:B------:R-:W1:Y:S01]  /*0070*/  S2R R5, SR_CTAID.X ;  /* 0x0000000000057919 */ /* 0x000e620000002500 */
[----:B0-----:R-:W-:-:S05]  /*0080*/  IMAD R15, R0, UR5, R15 ;  /* 0x00000005000f7c24 */ /* 0x001fca000f8e020f */
[----:B--2---:R-:W-:Y:S01]  /*0090*/  ISETP.GE.AND P0, PT, R15, R2, PT ;  /* 0x000000020f00720c */ /* 0x004fe20003f06270 */
[----:B-1----:R-:W-:-:S05]  /*00a0*/  IMAD R14, R5, UR4, R14 ;  /* 0x00000004050e7c24 */ /* 0x002fca000f8e020e */
[----:B------:R-:W-:-:S13]  /*00b0*/  ISETP.GE.OR P0, PT, R14, R3, P0 ;  /* 0x000000030e00720c */ /* 0x000fda0000706670 */
[----:B------:R-:W-:Y:S05]  /*00c0*/  @P0 EXIT ;  /* 0x000000000000094d */ /* 0x000fea0003800000 */
[----:B------:R-:W0:Y:S01]  /*00d0*/  LDCU UR5, c[0x0][0x3a0] ;  /* 0x00007400ff0577ac */ /* 0x000e220008000800 */
[----:B------:R-:W-:Y:S01]  /*00e0*/  HFMA2 R25, -RZ, RZ, 0, 0 ;  /* 0x00000000ff197431 */ /* 0x000fe200000001ff */
[----:B------:R-:W1:Y:S01]  /*00f0*/  LDCU.64 UR8, c[0x0][0x358] ;  /* 0x00006b00ff0877ac */ /* 0x000e620008000a00 */
[----:B0-----:R-:W-:-:S09]  /*0100*/  UISETP.GE.AND UP0, UPT, UR5, 0x1, UPT ;  /* 0x000000010500788c */ /* 0x001fd2000bf06270 */
[----:B-1----:R-:W-:Y:S05]  /*0110*/  BRA.U !UP0, `(.L_x_0) ;  /* 0x0000000d08cc7547 */ /* 0x002fea000b800000 */
[----:B------:R-:W-:Y:S02]  /*0120*/  UISETP.GE.U32.AND UP1, UPT, UR5, 0x10, UPT ;  /* 0x000000100500788c */ /* 0x000fe4000bf26070 */
[----:B------:R-:W-:Y:S01]  /*0130*/  IMAD R16, R15, UR5, RZ ;  /* 0x000000050f107c24 */ /* 0x000fe2000f8e02ff */
[----:B------:R-:W-:Y:S01]  /*0140*/  ULOP3.LUT UR6, UR5, 0xf, URZ, 0xc0, !UPT ;  /* 0x0000000f05067892 */ /* 0x000fe2000f8ec0ff */
[----:B------:R-:W-:Y:S01]  /*0150*/  MOV R25, RZ ;  /* 0x000000ff00197202 */ /* 0x000fe20000000f00 */
[----:B------:R-:W-:Y:S02]  /*0160*/  UMOV UR4, URZ ;  /* 0x000000ff00047c82 */ /* 0x000fe40008000000 */
[----:B------:R-:W-:Y:S02]  /*0170*/  UISETP.NE.AND UP0, UPT, UR6, URZ, UPT ;  /* 0x000000ff0600728c */ /* 0x000fe4000bf05270 */
[----:B------:R-:W-:Y:S09]  /*0180*/  BRA.U !UP1, `(.L_x_1) ;  /* 0x0000000509bc7547 */ /* 0x000ff2000b800000 */
[----:B------:R-:W0:Y:S01]  /*0190*/  LDC.64 R4, c[0x0][0x380] ;  /* 0x0000e000ff047b82 */ /* 0x000e220000000a00 */
[----:B------:R-:W-:Y:S01]  /*01a0*/  ULOP3.LUT UR4, UR5, 0x7ffffff0, URZ, 0xc0, !UPT ;  /* 0x7ffffff005047892 */ /* 0x000fe2000f8ec0ff */
[----:B------:R-:W-:Y:S02]  /*01b0*/  MOV R25, RZ ;  /* 0x000000ff00197202 */ /* 0x000fe40000000f00 */
[----:B------:R-:W-:Y:S01]  /*01c0*/  MOV R2, R14 ;  /* 0x0000000e00027202 */ /* 0x000fe20000000f00 */
[----:B------:R-:W-:Y:S01]  /*01d0*/  UIADD3 UR7, UPT, UPT, -UR4, URZ, URZ ;  /* 0x000000ff04077290 */ /* 0x000fe2000fffe1ff */
[----:B0-----:R-:W-:-:S03]  /*01e0*/  IMAD.WIDE.U32 R4, R16, 0x2, R4 ;  /* 0x0000000210047825 */ /* 0x001fc600078e0004 */
[----:B------:R-:W-:-:S04]  /*01f0*/  IADD3 R4, P0, PT, R4, 0x10, RZ ;  /* 0x0000001004047810 */ /* 0x000fc80007f1e0ff */
[----:B------:R-:W-:-:S09]  /*0200*/  IADD3.X R5, PT, PT, RZ, R5, RZ, P0, !PT ;  /* 0x00000005ff057210 */ /* 0x000fd200007fe4ff */
.L_x_2:
[----:B------:R-:W0:Y:S01]  /*0210*/  LDC.64 R8, c[0x0][0x388] ;  /* 0x0000e200ff087b82 */ /* 0x000e220000000a00 */
[----:B------:R-:W2:Y:S04]  /*0220*/  LDG.E.U16 R0, desc[UR8][R4.64+-0x10] ;  /* 0xfffff00804007981 */ /* 0x000ea8000c1e1500 */
[----:B------:R-:W3:Y:S04]  /*0230*/  LDG.E.U16 R26, desc[UR8][R4.64+-0xe] ;  /* 0xfffff208041a7981 */ /* 0x000ee8000c1e1500 */
[----:B------:R-:W4:Y:S04]  /*0240*/  LDG.E.U16 R20, desc[UR8][R4.64+-0xc] ;  /* 0xfffff40804147981 */ /* 0x000f28000c1e1500 */
[----:B------:R-:W5:Y:S04]  /*0250*/  LDG.E.U16 R17, desc[UR8][R4.64+-0xa] ;  /* 0xfffff60804117981 */ /* 0x000f68000c1e1500 */
[----:B------:R-:W5:Y:S04]  /*0260*/  LDG.E.U16 R19, desc[UR8][R4.64+-0x8] ;  /* 0xfffff80804137981 */ /* 0x000f68000c1e1500 */
[----:B------:R-:W5:Y:S01]  /*0270*/  LDG.E.U16 R21, desc[UR8][R4.64+-0x6] ;  /* 0xfffffa0804157981 */ /* 0x000f62000c1e1500 */
[----:B0-----:R-:W-:-:S03]  /*0280*/  IMAD.WIDE R8, R2, 0x2, R8 ;  /* 0x0000000202087825 */ /* 0x001fc600078e0208 */
[----:B------:R-:W5:Y:S01]  /*0290*/  LDG.E.U16 R28, desc[UR8][R4.64+-0x4] ;  /* 0xfffffc08041c7981 */ /* 0x000f62000c1e1500 */
[----:B------:R-:W-:-:S03]  /*02a0*/  IMAD.WIDE R12, R3, 0x2, R8 ;  /* 0x00000002030c7825 */ /* 0x000fc600078e0208 */
[----:B------:R-:W5:Y:S01]  /*02b0*/  LDG.E.U16 R8, desc[UR8][R8.64] ;  /* 0x0000000808087981 */ /* 0x000f62000c1e1500 */
[----:B------:R-:W-:-:S03]  /*02c0*/  IMAD.WIDE R6, R3, 0x2, R12 ;  /* 0x0000000203067825 */ /* 0x000fc600078e020c */
[----:B------:R-:W5:Y:S04]  /*02d0*/  LDG.E.U16 R27, desc[UR8][R12.64] ;  /* 0x000000080c1b7981 */ /* 0x000f68000c1e1500 */
[----:B------:R-:W5:Y:S01]  /*02e0*/  LDG.E.U16 R24, desc[UR8][R6.64] ;  /* 0x0000000806187981 */ /* 0x000f62000c1e1500 */
[----:B------:R-:W-:-:S05]  /*02f0*/  IMAD.WIDE R10, R3, 0x2, R6 ;  /* 0x00000002030a7825 */ /* 0x000fca00078e0206 */
[----:B------:R0:W5:Y:S02]  /*0300*/  LDG.E.U16 R18, desc[UR8][R10.64] ;  /* 0x000000080a127981 */ /* 0x000164000c1e1500 */
[----:B0-----:R-:W-:-:S05]  /*0310*/  IMAD.WIDE R10, R3, 0x2, R10 ;  /* 0x00000002030a7825 */ /* 0x001fca00078e020a */
[----:B------:R-:W5:Y:S01]  /*0320*/  LDG.E.U16 R22, desc[UR8][R10.64] ;  /* 0x000000080a167981 */ /* 0x000f62000c1e1500 */
[----:B------:R-:W-:-:S05]  /*0330*/  IMAD.WIDE R6, R3, 0x2, R10 ;  /* 0x0000000203067825 */ /* 0x000fca00078e020a */
[----:B------:R5:W5:Y:S01]  /*0340*/  LDG.E.U16 R23, desc[UR8][R6.64] ;  /* 0x0000000806177981 */ /* 0x000b62000c1e1500 */
[----:B------:R-:W-:-:S05]  /*0350*/  IMAD.WIDE R12, R3, 0x2, R6 ;  /* 0x00000002030c7825 */ /* 0x000fca00078e0206 */
[----:B------:R0:W5:Y:S01]  /*0360*/  LDG.E.U16 R29, desc[UR8][R12.64] ;  /* 0x000000080c1d7981 */ /* 0x000162000c1e1500 */
[----:B--2---:R-:W-:Y:S02]  /*0370*/  HADD2.F32 R0, -RZ, R0.H0_H0 ;  /* 0x20000000ff007230 */ /* 0x004fe40000004100 */
[----:B---3--:R-:W-:Y:S02]  /*0380*/  HADD2.F32 R26, -RZ, R26.H0_H0 ;  /* 0x2000001aff1a7230 */ /* 0x008fe40000004100 */
[----:B----4-:R-:W-:Y:S02]  /*0390*/  HADD2.F32 R20, -RZ, R20.H0_H0 ;  /* 0x20000014ff147230 */ /* 0x010fe40000004100 */
[----:B-----5:R-:W-:Y:S02]  /*03a0*/  HADD2.F32 R6, -RZ, R8.H0_H0 ;  /* 0x20000008ff067230 */ /* 0x020fe40000004100 */
[----:B------:R-:W-:-:S04]  /*03b0*/  IMAD.WIDE R8, R3, 0x2, R12 ;  /* 0x0000000203087825 */ /* 0x000fc800078e020c */
[----:B------:R-:W-:-:S04]  /*03c0*/  IMAD.WIDE R10, R3, 0x2, R8 ;  /* 0x00000002030a7825 */ /* 0x000fc800078e0208 */
[----:B------:R-:W-:Y:S02]  /*03d0*/  FFMA R25, R0, R6, R25 ;  /* 0x0000000600197223 */ /* 0x000fe40000000019 */
[----:B------:R1:W2:Y:S01]  /*03e0*/  LDG.E.U16 R0, desc[UR8][R8.64] ;  /* 0x0000000808007981 */ /* 0x0002a2000c1e1500 */
[----:B------:R-:W-:Y:S02]  /*03f0*/  HADD2.F32 R27, -RZ, R27.H0_H0 ;  /* 0x2000001bff1b7230 */ /* 0x000fe40000004100 */
[----:B------:R-:W-:Y:S02]  /*0400*/  IMAD.WIDE R6, R3, 0x2, R10 ;  /* 0x0000000203067825 */ /* 0x000fe400078e020a */
[----:B------:R-:W3:Y:S02]  /*0410*/  LDG.E.U16 R10, desc[UR8][R10.64] ;  /* 0x000000080a0a7981 */ /* 0x000ee4000c1e1500 */
[----:B------:R-:W-:Y:S01]  /*0420*/  FFMA R25, R26, R27, R25 ;  /* 0x0000001b1a197223 */ /* 0x000fe20000000019 */
[----:B------:R-:W-:-:S02]  /*0430*/  HADD2.F32 R24, -RZ, R24.H0_H0 ;  /* 0x20000018ff187230 */ /* 0x000fc40000004100 */
[----:B0-----:R-:W-:Y:S01]  /*0440*/  IMAD.WIDE R12, R3, 0x2, R6 ;  /* 0x00000002030c7825 */ /* 0x001fe200078e0206 */
[----:B------:R-:W4:Y:S03]  /*0450*/  LDG.E.U16 R26, desc[UR8][R4.64+0x6] ;  /* 0x00000608041a7981 */ /* 0x000f26000c1e1500 */
[----:B------:R-:W-:Y:S01]  /*0460*/  FFMA R24, R20, R24, R25 ;  /* 0x0000001814187223 */ /* 0x000fe20000000019 */
[----:B------:R-:W-:Y:S01]  /*0470*/  HADD2.F32 R27, -RZ, R17.H0_H0 ;  /* 0x20000011ff1b7230 */ /* 0x000fe20000004100 */
[----:B------:R0:W5:Y:S01]  /*0480*/  LDG.E.U16 R20, desc[UR8][R6.64] ;  /* 0x0000000806147981 */ /* 0x000162000c1e1500 */
[----:B------:R-:W-:-:S03]  /*0490*/  HADD2.F32 R18, -RZ, R18.H0_H0 ;  /* 0x20000012ff127230 */ /* 0x000fc60000004100 */
[----:B------:R-:W4:Y:S01]  /*04a0*/  LDG.E.U16 R17, desc[UR8][R4.64+-0x2] ;  /* 0xfffffe0804117981 */ /* 0x000f22000c1e1500 */
[----:B------:R-:W-:Y:S02]  /*04b0*/  HADD2.F32 R19, -RZ, R19.H0_H0 ;  /* 0x20000013ff137230 */ /* 0x000fe40000004100 */
[----:B------:R-:W-:Y:S01]  /*04c0*/  FFMA R18, R27, R18, R24 ;  /* 0x000000121b127223 */ /* 0x000fe20000000018 */
[----:B------:R-:W-:Y:S01]  /*04d0*/  HADD2.F32 R22, -RZ, R22.H0_H0 ;  /* 0x20000016ff167230 */ /* 0x000fe20000004100 */
[----:B------:R-:W5:Y:S01]  /*04e0*/  LDG.E.U16 R11, desc[UR8][R4.64] ;  /* 0x00000008040b7981 */ /* 0x000f62000c1e1500 */
[----:B-1----:R-:W-:-:S04]  /*04f0*/  IMAD.WIDE R8, R3, 0x2, R12 ;  /* 0x0000000203087825 */ /* 0x002fc800078e020c */
[----:B------:R-:W-:Y:S01]  /*0500*/  FFMA R18, R19, R22, R18 ;  /* 0x0000001613127223 */ /* 0x000fe20000000012 */
[----:B------:R-:W-:Y:S01]  /*0510*/  HADD2.F32 R25, -RZ, R21.H0_H0 ;  /* 0x20000015ff197230 */ /* 0x000fe20000004100 */
[----:B------:R1:W5:Y:S01]  /*0520*/  LDG.E.U16 R24, desc[UR8][R12.64] ;  /* 0x000000080c187981 */ /* 0x000362000c1e1500 */
[----:B------:R-:W-:Y:S02]  /*0530*/  HADD2.F32 R23, -RZ, R23.H0_H0 ;  /* 0x20000017ff177230 */ /* 0x000fe40000004100 */
[----:B0-----:R-:W-:Y:S01]  /*0540*/  IMAD.WIDE R6, R3, 0x2, R8 ;  /* 0x0000000203067825 */ /* 0x001fe200078e0208 */
[----:B------:R-:W5:Y:S03]  /*0550*/  LDG.E.U16 R21, desc[UR8][R4.64+0x2] ;  /* 0x0000020804157981 */ /* 0x000f66000c1e1500 */
[----:B------:R-:W-:Y:S02]  /*0560*/  FFMA R23, R25, R23, R18 ;  /* 0x0000001719177223 */ /* 0x000fe40000000012 */
[----:B------:R-:W5:Y:S01]  /*0570*/  LDG.E.U16 R25, desc[UR8][R4.64+0x4] ;  /* 0x0000040804197981 */ /* 0x000f62000c1e1500 */
[----:B------:R-:W-:-:S03]  /*0580*/  IMAD.WIDE R18, R3, 0x2, R6 ;  /* 0x0000000203127825 */ /* 0x000fc600078e0206 */
[----:B------:R-:W5:Y:S01]  /*0590*/  LDG.E.U16 R8, desc[UR8][R8.64] ;  /* 0x0000000808087981 */ /* 0x000f62000c1e1500 */
[----:B------:R-:W-:Y:S02]  /*05a0*/  HADD2.F32 R28, -RZ, R28.H0_H0 ;  /* 0x2000001cff1c7230 */ /* 0x000fe40000004100 */
[----:B------:R-:W-:Y:S01]  /*05b0*/  HADD2.F32 R29, -RZ, R29.H0_H0 ;  /* 0x2000001dff1d7230 */ /* 0x000fe20000004100 */
[----:B------:R-:W5:Y:S01]  /*05c0*/  LDG.E.U16 R6, desc[UR8][R6.64] ;  /* 0x0000000806067981 */ /* 0x000f62000c1e1500 */
[----:B-1----:R-:W-:-:S03]  /*05d0*/  IMAD.WIDE R12, R3, 0x2, R18 ;  /* 0x00000002030c7825 */ /* 0x002fc600078e0212 */
[----:B------:R-:W5:Y:S01]  /*05e0*/  LDG.E.U16 R27, desc[UR8][R4.64+0x8] ;  /* 0x00000808041b7981 */ /* 0x000f62000c1e1500 */
[----:B------:R-:W-:-:S03]  /*05f0*/  FFMA R28, R28, R29, R23 ;  /* 0x0000001d1c1c7223 */ /* 0x000fc60000000017 */
[----:B------:R-:W5:Y:S01]  /*0600*/  LDG.E.U16 R18, desc[UR8][R18.64] ;  /* 0x0000000812127981 */ /* 0x000f62000c1e1500 */
[----:B------:R-:W-:-:S03]  /*0610*/  IMAD.WIDE R22, R3, 0x2, R12 ;  /* 0x0000000203167825 */ /* 0x000fc600078e020c */
[----:B------:R-:W5:Y:S04]  /*0620*/  LDG.E.U16 R29, desc[UR8][R4.64+0xa] ;  /* 0x00000a08041d7981 */ /* 0x000f68000c1e1500 */
[----:B------:R-:W5:Y:S04]  /*0630*/  LDG.E.U16 R12, desc[UR8][R12.64] ;  /* 0x000000080c0c7981 */ /* 0x000f68000c1e1500 */
[----:B------:R-:W5:Y:S04]  /*0640*/  LDG.E.U16 R7, desc[UR8][R4.64+0xc] ;  /* 0x00000c0804077981 */ /* 0x000f68000c1e1500 */
[----:B------:R-:W5:Y:S04]  /*0650*/  LDG.E.U16 R22, desc[UR8][R22.64] ;  /* 0x0000000816167981 */ /* 0x000f68000c1e1500 */
[----:B------:R0:W5:Y:S01]  /*0660*/  LDG.E.U16 R9, desc[UR8][R4.64+0xe] ;  /* 0x00000e0804097981 */ /* 0x000162000c1e1500 */
[----:B------:R-:W-:-:S04]  /*0670*/  UIADD3 UR7, UPT, UPT, UR7, 0x10, URZ ;  /* 0x0000001007077890 */ /* 0x000fc8000fffe0ff */
[----:B------:R-:W-:Y:S01]  /*0680*/  UISETP.NE.AND UP1, UPT, UR7, URZ, UPT ;  /* 0x000000ff0700728c */ /* 0x000fe2000bf25270 */
[----:B------:R-:W-:Y:S02]  /*0690*/  LEA R2, R3, R2, 0x4 ;  /* 0x0000000203027211 */ /* 0x000fe400078e20ff */
[----:B0-----:R-:W-:-:S04]  /*06a0*/  IADD3 R4, P0, PT, R4, 0x20, RZ ;  /* 0x0000002004047810 */ /* 0x001fc80007f1e0ff */
[----:B------:R-:W-:Y:S01]  /*06b0*/  IADD3.X R5, PT, PT, RZ, R5, RZ, P0, !PT ;  /* 0x00000005ff057210 */ /* 0x000fe200007fe4ff */
[----:B--2---:R-:W-:Y:S02]  /*06c0*/  HADD2.F32 R0, -RZ, R0.H0_H0 ;  /* 0x20000000ff007230 */ /* 0x004fe40000004100 */
[----:B---3--:R-:W-:Y:S02]  /*06d0*/  HADD2.F32 R10, -RZ, R10.H0_H0 ;  /* 0x2000000aff0a7230 */ /* 0x008fe40000004100 */
[----:B----4-:R-:W-:Y:S02]  /*06e0*/  HADD2.F32 R17, -RZ, R17.H0_H0 ;  /* 0x20000011ff117230 */ /* 0x010fe40000004100 */
[----:B-----5:R-:W-:-:S03]  /*06f0*/  HADD2.F32 R11, -RZ, R11.H0_H0 ;  /* 0x2000000bff0b7230 */ /* 0x020fc60000004100 */
[----:B------:R-:W-:Y:S01]  /*0700*/  FFMA R0, R17, R0, R28 ;  /* 0x0000000011007223 */ /* 0x000fe2000000001c */
[----:B------:R-:W-:-:S03]  /*0710*/  HADD2.F32 R20, -RZ, R20.H0_H0 ;  /* 0x20000014ff147230 */ /* 0x000fc60000004100 */
[----:B------:R-:W-:Y:S01]  /*0720*/  FFMA R0, R11, R10, R0 ;  /* 0x0000000a0b007223 */ /* 0x000fe20000000000 */
[----:B------:R-:W-:Y:S02]  /*0730*/  HADD2.F32 R24, -RZ, R24.H0_H0 ;  /* 0x20000018ff187230 */ /* 0x000fe40000004100 */
[----:B------:R-:W-:Y:S02]  /*0740*/  HADD2.F32 R21, -RZ, R21.H0_H0 ;  /* 0x20000015ff157230 */ /* 0x000fe40000004100 */
[----:B------:R-:W-:-:S03]  /*0750*/  HADD2.F32 R25, -RZ, R25.H0_H0 ;  /* 0x20000019ff197230 */ /* 0x000fc60000004100 */
[----:B------:R-:W-:Y:S01]  /*0760*/  FFMA R0, R21, R20, R0 ;  /* 0x0000001415007223 */ /* 0x000fe20000000000 */
[----:B------:R-:W-:Y:S02]  /*0770*/  HADD2.F32 R11, -RZ, R26.H0_H0 ;  /* 0x2000001aff0b7230 */ /* 0x000fe40000004100 */
[----:B------:R-:W-:Y:S02]  /*0780*/  HADD2.F32 R8, -RZ, R8.H0_H0 ;  /* 0x20000008ff087230 */ /* 0x000fe40000004100 */
[----:B------:R-:W-:Y:S01]  /*0790*/  FFMA R0, R25, R24, R0 ;  /* 0x0000001819007223 */ /* 0x000fe20000000000 */
[----:B------:R-:W-:-:S03]  /*07a0*/  HADD2.F32 R6, -RZ, R6.H0_H0 ;  /* 0x20000006ff067230 */ /* 0x000fc60000004100 */
[----:B------:R-:W-:Y:S01]  /*07b0*/  FFMA R0, R11, R8, R0 ;  /* 0x000000080b007223 */ /* 0x000fe20000000000 */
[----:B------:R-:W-:Y:S02]  /*07c0*/  HADD2.F32 R27, -RZ, R27.H0_H0 ;  /* 0x2000001bff1b7230 */ /* 0x000fe40000004100 */
        /* <DEDUP_REMOVED lines=8> */
[----:B------:R-:W-:-:S05]  /*0850*/  HADD2.F32 R9, -RZ, R9.H0_H0 ;  /* 0x20000009ff097230 */ /* 0x000fca0000004100 */
[----:B------:R-:W-:Y:S01]  /*0860*/  FFMA R25, R9, R22, R0 ;  /* 0x0000001609197223 */ /* 0x000fe20000000000 */
[----:B------:R-:W-:Y:S06]  /*0870*/  BRA.U UP1, `(.L_x_2) ;  /* 0xfffffff901647547 */ /* 0x000fec000b83ffff */
.L_x_1:
[----:B------:R-:W-:Y:S05]  /*0880*/  BRA.U !UP0, `(.L_x_0) ;  /* 0x0000000508f07547 */ /* 0x000fea000b800000 */
[----:B------:R-:W-:Y:S02]  /*0890*/  UISETP.GE.U32.AND UP0, UPT, UR6, 0x8, UPT ;  /* 0x000000080600788c */ /* 0x000fe4000bf06070 */
[----:B------:R-:W-:-:S04]  /*08a0*/  ULOP3.LUT UR7, UR5, 0x7, URZ, 0xc0, !UPT ;  /* 0x0000000705077892 */ /* 0x000fc8000f8ec0ff */
[----:B------:R-:W-:-:S03]  /*08b0*/  UISETP.NE.AND UP1, UPT, UR7, URZ, UPT ;  /* 0x000000ff0700728c */ /* 0x000fc6000bf25270 */
[----:B------:R-:W-:Y:S08]  /*08c0*/  BRA.U !UP0, `(.L_x_3) ;  /* 0x0000000108ec7547 */ /* 0x000ff0000b800000 */
[----:B------:R-:W0:Y:S01]  /*08d0*/  LDC.64 R12, c[0x0][0x388] ;  /* 0x0000e200ff0c7b82 */ /* 0x000e220000000a00 */
[----:B------:R-:W-:Y:S01]  /*08e0*/  IMAD R5, R3, UR4, R14 ;  /* 0x0000000403057c24 */ /* 0x000fe2000f8e020e */
[----:B------:R-:W1:Y:S01]  /*08f0*/  LDCU.64 UR10, c[0x0][0x380] ;  /* 0x00007000ff0a77ac */ /* 0x000e620008000a00 */
[----:B------:R-:W-:-:S05]  /*0900*/  IADD3 R0, P0, PT, R16, UR4, RZ ;  /* 0x0000000410007c10 */ /* 0x000fca000ff1e0ff */
[----:B------:R-:W2:Y:S01]  /*0910*/  LDC.64 R28, c[0x0][0x380] ;  /* 0x0000e000ff1c7b82 */ /* 0x000ea20000000a00 */
[----:B0-----:R-:W-:Y:S01]  /*0920*/  IMAD.WIDE R12, R5, 0x2, R12 ;  /* 0x00000002050c7825 */ /* 0x001fe200078e020c */
[----:B------:R-:W-:-:S04]  /*0930*/  IADD3 R5, PT, PT, R16, UR4, RZ ;  /* 0x0000000410057c10 */ /* 0x000fc8000fffe0ff */
[----:B------:R0:W3:Y:S01]  /*0940*/  LDG.E.U16 R2, desc[UR8][R12.64] ;  /* 0x000000080c027981 */ /* 0x0000e2000c1e1500 */
[----:B------:R-:W-:-:S04]  /*0950*/  IMAD.WIDE R26, R3, 0x2, R12 ;  /* 0x00000002031a7825 */ /* 0x000fc800078e020c */
[----:B--2---:R-:W-:Y:S01]  /*0960*/  IMAD.WIDE.U32 R28, R5, 0x2, R28 ;  /* 0x00000002051c7825 */ /* 0x004fe200078e001c */
[----:B------:R-:W-:Y:S01]  /*0970*/  IADD3.X R5, PT, PT, RZ, RZ, RZ, P0, !PT ;  /* 0x000000ffff057210 */ /* 0x000fe200007fe4ff */
[----:B------:R-:W2:Y:S01]  /*0980*/  LDG.E.U16 R20, desc[UR8][R26.64] ;  /* 0x000000081a147981 */ /* 0x000ea2000c1e1500 */
[----:B-1----:R-:W-:Y:S01]  /*0990*/  LEA R4, P0, R0, UR10, 0x1 ;  /* 0x0000000a00047c11 */ /* 0x002fe2000f8008ff */
[----:B------:R-:W-:-:S03]  /*09a0*/  IMAD.WIDE R18, R3, 0x2, R26 ;  /* 0x0000000203127825 */ /* 0x000fc600078e021a */
[----:B------:R-:W-:Y:S02]  /*09b0*/  LEA.HI.X R5, R0, UR11, R5, 0x1, P0 ;  /* 0x0000000b00057c11 */ /* 0x000fe400080f0c05 */
[----:B------:R-:W4:Y:S01]  /*09c0*/  LDG.E.U16 R0, desc[UR8][R28.64] ;  /* 0x000000081c007981 */ /* 0x000f22000c1e1500 */
[----:B------:R-:W-:-:S03]  /*09d0*/  IMAD.WIDE R8, R3, 0x2, R18 ;  /* 0x0000000203087825 */ /* 0x000fc600078e0212 */
[----:B------:R-:W5:Y:S01]  /*09e0*/  LDG.E.U16 R17, desc[UR8][R4.64+0x2] ;  /* 0x0000020804117981 */ /* 0x000f62000c1e1500 */
[----:B------:R-:W-:-:S03]  /*09f0*/  IMAD.WIDE R10, R3, 0x2, R8 ;  /* 0x00000002030a7825 */ /* 0x000fc600078e0208 */
[----:B------:R1:W5:Y:S04]  /*0a00*/  LDG.E.U16 R22, desc[UR8][R18.64] ;  /* 0x0000000812167981 */ /* 0x000368000c1e1500 */
[----:B------:R-:W5:Y:S01]  /*0a10*/  LDG.E.U16 R23, desc[UR8][R4.64+0x4] ;  /* 0x0000040804177981 */ /* 0x000f62000c1e1500 */
[----:B------:R-:W-:-:S03]  /*0a20*/  IMAD.WIDE R6, R3, 0x2, R10 ;  /* 0x0000000203067825 */ /* 0x000fc600078e020a */
[----:B------:R-:W5:Y:S04]  /*0a30*/  LDG.E.U16 R21, desc[UR8][R4.64+0x6] ;  /* 0x0000060804157981 */ /* 0x000f68000c1e1500 */
[----:B------:R-:W5:Y:S01]  /*0a40*/  LDG.E.U16 R8, desc[UR8][R8.64] ;  /* 0x0000000808087981 */ /* 0x000f62000c1e1500 */
[----:B0-----:R-:W-:-:S03]  /*0a50*/  IMAD.WIDE R12, R3, 0x2, R6 ;  /* 0x00000002030c7825 */ /* 0x001fc600078e0206 */
[----:B------:R-:W5:Y:S04]  /*0a60*/  LDG.E.U16 R24, desc[UR8][R4.64+0x8] ;  /* 0x0000080804187981 */ /* 0x000f68000c1e1500 */
[----:B------:R-:W5:Y:S01]  /*0a70*/  LDG.E.U16 R10, desc[UR8][R10.64] ;  /* 0x000000080a0a7981 */ /* 0x000f62000c1e1500 */
[----:B-1----:R-:W-:-:S03]  /*0a80*/  IMAD.WIDE R18, R3, 0x2, R12 ;  /* 0x0000000203127825 */ /* 0x002fc600078e020c */
[----:B------:R-:W5:Y:S04]  /*0a90*/  LDG.E.U16 R26, desc[UR8][R4.64+0xa] ;  /* 0x00000a08041a7981 */ /* 0x000f68000c1e1500 */
[----:B------:R-:W5:Y:S04]  /*0aa0*/  LDG.E.U16 R6, desc[UR8][R6.64] ;  /* 0x0000000806067981 */ /* 0x000f68000c1e1500 */
[----:B------:R-:W5:Y:S04]  /*0ab0*/  LDG.E.U16 R27, desc[UR8][R4.64+0xc] ;  /* 0x00000c08041b7981 */ /* 0x000f68000c1e1500 */
[----:B------:R-:W5:Y:S04]  /*0ac0*/  LDG.E.U16 R12, desc[UR8][R12.64] ;  /* 0x000000080c0c7981 */ /* 0x000f68000c1e1500 */
[----:B------:R0:W5:Y:S04]  /*0ad0*/  LDG.E.U16 R28, desc[UR8][R4.64+0xe] ;  /* 0x00000e08041c7981 */ /* 0x000168000c1e1500 */
[----:B------:R-:W5:Y:S01]  /*0ae0*/  LDG.E.U16 R18, desc[UR8][R18.64] ;  /* 0x0000000812127981 */ /* 0x000f62000c1e1500 */
[----:B------:R-:W-:Y:S01]  /*0af0*/  UIADD3 UR4, UPT, UPT, UR4, 0x8, URZ ;  /* 0x0000000804047890 */ /* 0x000fe2000fffe0ff */
[----:B---3--:R-:W-:-:S02]  /*0b00*/  HADD2.F32 R2, -RZ, R2.H0_H0 ;  /* 0x20000002ff027230 */ /* 0x008fc40000004100 */
[----:B--2---:R-:W-:Y:S02]  /*0b10*/  HADD2.F32 R20, -RZ, R20.H0_H0 ;  /* 0x20000014ff147230 */ /* 0x004fe40000004100 */
[----:B----4-:R-:W-:Y:S02]  /*0b20*/  HADD2.F32 R0, -RZ, R0.H0_H0 ;  /* 0x20000000ff007230 */ /* 0x010fe40000004100 */
[----:B-----5:R-:W-:-:S03]  /*0b30*/  HADD2.F32 R17, -RZ, R17.H0_H0 ;  /* 0x20000011ff117230 */ /* 0x020fc60000004100 */
[----:B------:R-:W-:Y:S01]  /*0b40*/  FFMA R0, R0, R2, R25 ;  /* 0x0000000200007223 */ /* 0x000fe20000000019 */
[----:B------:R-:W-:-:S03]  /*0b50*/  HADD2.F32 R22, -RZ, R22.H0_H0 ;  /* 0x20000016ff167230 */ /* 0x000fc60000004100 */
[----:B------:R-:W-:Y:S01]  /*0b60*/  FFMA R0, R17, R20, R0 ;  /* 0x0000001411007223 */ /* 0x000fe20000000000 */
[----:B------:R-:W-:Y:S02]  /*0b70*/  HADD2.F32 R23, -RZ, R23.H0_H0 ;  /* 0x20000017ff177230 */ /* 0x000fe40000004100 */
[----:B------:R-:W-:-:S03]  /*0b80*/  HADD2.F32 R21, -RZ, R21.H0_H0 ;  /* 0x20000015ff157230 */ /* 0x000fc60000004100 */
[----:B------:R-:W-:Y:S01]  /*0b90*/  FFMA R0, R23, R22, R0 ;  /* 0x0000001617007223 */ /* 0x000fe20000000000 */
[----:B------:R-:W-:Y:S02]  /*0ba0*/  HADD2.F32 R8, -RZ, R8.H0_H0 ;  /* 0x20000008ff087230 */ /* 0x000fe40000004100 */
[----:B0-----:R-:W-:-:S03]  /*0bb0*/  HADD2.F32 R5, -RZ, R24.H0_H0 ;  /* 0x20000018ff057230 */ /* 0x001fc60000004100 */
        /* <DEDUP_REMOVED lines=11> */
[----:B------:R-:W-:-:S07]  /*0c70*/  FFMA R25, R25, R18, R0 ;  /* 0x0000001219197223 */ /* 0x000fce0000000000 */
.L_x_3:
[----:B------:R-:W-:Y:S05]  /*0c80*/  BRA.U !UP1, `(.L_x_0) ;  /* 0x0000000109f07547 */ /* 0x000fea000b800000 */
[----:B------:R-:W-:Y:S02]  /*0c90*/  UISETP.GE.U32.AND UP0, UPT, UR7, 0x4, UPT ;  /* 0x000000040700788c */ /* 0x000fe4000bf06070 */
[----:B------:R-:W-:-:S04]  /*0ca0*/  ULOP3.LUT UR5, UR5, 0x3, URZ, 0xc0, !UPT ;  /* 0x0000000305057892 */ /* 0x000fc8000f8ec0ff */
[----:B------:R-:W-:-:S03]  /*0cb0*/  UISETP.NE.AND UP1, UPT, UR5, URZ, UPT ;  /* 0x000000ff0500728c */ /* 0x000fc6000bf25270 */
[----:B------:R-:W-:Y:S08]  /*0cc0*/  BRA.U !UP0, `(.L_x_4) ;  /* 0x00000001088c7547 */ /* 0x000ff0000b800000 */
[----:B------:R-:W0:Y:S01]  /*0cd0*/  LDC.64 R6, c[0x0][0x388] ;  /* 0x0000e200ff067b82 */ /* 0x000e220000000a00 */
[----:B------:R-:W1:Y:S01]  /*0ce0*/  LDCU.64 UR6, c[0x0][0x380] ;  /* 0x00007000ff0677ac */ /* 0x000e620008000a00 */
[----:B------:R-:W-:Y:S01]  /*0cf0*/  IMAD R11, R3, UR4, R14 ;  /* 0x00000004030b7c24 */ /* 0x000fe2000f8e020e */
[C---:B------:R-:W-:Y:S02]  /*0d00*/  IADD3 R9, PT, PT, R16.reuse, UR4, RZ ;  /* 0x0000000410097c10 */ /* 0x040fe4000fffe0ff */
[----:B------:R-:W-:-:S03]  /*0d10*/  IADD3 R0, P0, PT, R16, UR4, RZ ;  /* 0x0000000410007c10 */ /* 0x000fc6000ff1e0ff */
[----:B------:R-:W2:Y:S01]  /*0d20*/  LDC.64 R4, c[0x0][0x380] ;  /* 0x0000e000ff047b82 */ /* 0x000ea20000000a00 */
[----:B0-----:R-:W-:-:S04]  /*0d30*/  IMAD.WIDE R10, R11, 0x2, R6 ;  /* 0x000000020b0a7825 */ /* 0x001fc800078e0206 */
[----:B------:R-:W-:Y:S02]  /*0d40*/  IMAD.WIDE R12, R3, 0x2, R10 ;  /* 0x00000002030c7825 */ /* 0x000fe400078e020a */
[----:B------:R-:W3:Y:S02]  /*0d50*/  LDG.E.U16 R10, desc[UR8][R10.64] ;  /* 0x000000080a0a7981 */ /* 0x000ee4000c1e1500 */
[----:B--2---:R-:W-:Y:S01]  /*0d60*/  IMAD.WIDE.U32 R8, R9, 0x2, R4 ;  /* 0x0000000209087825 */ /* 0x004fe200078e0004 */
[----:B------:R-:W-:Y:S02]  /*0d70*/  IADD3.X R5, PT, PT, RZ, RZ, RZ, P0, !PT ;  /* 0x000000ffff057210 */ /* 0x000fe400007fe4ff */
[C---:B-1----:R-:W-:Y:S01]  /*0d80*/  LEA R4, P0, R0.reuse, UR6, 0x1 ;  /* 0x0000000600047c11 */ /* 0x042fe2000f8008ff */
[----:B------:R-:W-:Y:S02]  /*0d90*/  IMAD.WIDE R18, R3, 0x2, R12 ;  /* 0x0000000203127825 */ /* 0x000fe400078e020c */
[----:B------:R-:W2:Y:S01]  /*0da0*/  LDG.E.U16 R8, desc[UR8][R8.64] ;  /* 0x0000000808087981 */ /* 0x000ea2000c1e1500 */
[----:B------:R-:W-:-:S03]  /*0db0*/  LEA.HI.X R5, R0, UR7, R5, 0x1, P0 ;  /* 0x0000000700057c11 */ /* 0x000fc600080f0c05 */
[----:B------:R-:W4:Y:S01]  /*0dc0*/  LDG.E.U16 R12, desc[UR8][R12.64] ;  /* 0x000000080c0c7981 */ /* 0x000f22000c1e1500 */
[----:B------:R-:W-:-:S03]  /*0dd0*/  IMAD.WIDE R6, R3, 0x2, R18 ;  /* 0x0000000203067825 */ /* 0x000fc600078e0212 */
[----:B------:R-:W5:Y:S04]  /*0de0*/  LDG.E.U16 R17, desc[UR8][R4.64+0x2] ;  /* 0x0000020804117981 */ /* 0x000f68000c1e1500 */
[----:B------:R-:W5:Y:S04]  /*0df0*/  LDG.E.U16 R20, desc[UR8][R4.64+0x4] ;  /* 0x0000040804147981 */ /* 0x000f68000c1e1500 */
[----:B------:R-:W5:Y:S04]  /*0e00*/  LDG.E.U16 R18, desc[UR8][R18.64] ;  /* 0x0000000812127981 */ /* 0x000f68000c1e1500 */
[----:B------:R-:W5:Y:S04]  /*0e10*/  LDG.E.U16 R21, desc[UR8][R4.64+0x6] ;  /* 0x0000060804157981 */ /* 0x000f68000c1e1500 */
[----:B------:R-:W5:Y:S01]  /*0e20*/  LDG.E.U16 R6, desc[UR8][R6.64] ;  /* 0x0000000806067981 */ /* 0x000f62000c1e1500 */
[----:B------:R-:W-:Y:S01]  /*0e30*/  UIADD3 UR4, UPT, UPT, UR4, 0x4, URZ ;  /* 0x0000000404047890 */ /* 0x000fe2000fffe0ff */
[----:B---3--:R-:W-:-:S02]  /*0e40*/  HADD2.F32 R2, -RZ, R10.H0_H0 ;  /* 0x2000000aff027230 */ /* 0x008fc40000004100 */
[----:B--2---:R-:W-:Y:S02]  /*0e50*/  HADD2.F32 R0, -RZ, R8.H0_H0 ;  /* 0x20000008ff007230 */ /* 0x004fe40000004100 */
[----:B----4-:R-:W-:-:S03]  /*0e60*/  HADD2.F32 R8, -RZ, R12.H0_H0 ;  /* 0x2000000cff087230 */ /* 0x010fc60000004100 */
[----:B------:R-:W-:Y:S01]  /*0e70*/  FFMA R0, R0, R2, R25 ;  /* 0x0000000200007223 */ /* 0x000fe20000000019 */
[----:B-----5:R-:W-:Y:S02]  /*0e80*/  HADD2.F32 R17, -RZ, R17.H0_H0 ;  /* 0x20000011ff117230 */ /* 0x020fe40000004100 */
[----:B------:R-:W-:-:S03]  /*0e90*/  HADD2.F32 R9, -RZ, R20.H0_H0 ;  /* 0x20000014ff097230 */ /* 0x000fc60000004100 */
[----:B------:R-:W-:Y:S01]  /*0ea0*/  FFMA R0, R17, R8, R0 ;  /* 0x0000000811007223 */ /* 0x000fe20000000000 */
[----:B------:R-:W-:Y:S02]  /*0eb0*/  HADD2.F32 R2, -RZ, R18.H0_H0 ;  /* 0x20000012ff027230 */ /* 0x000fe40000004100 */
[----:B------:R-:W-:-:S03]  /*0ec0*/  HADD2.F32 R21, -RZ, R21.H0_H0 ;  /* 0x20000015ff157230 */ /* 0x000fc60000004100 */
[----:B------:R-:W-:Y:S01]  /*0ed0*/  FFMA R0, R9, R2, R0 ;  /* 0x0000000209007223 */ /* 0x000fe20000000000 */
[----:B------:R-:W-:-:S05]  /*0ee0*/  HADD2.F32 R6, -RZ, R6.H0_H0 ;  /* 0x20000006ff067230 */ /* 0x000fca0000004100 */
[----:B------:R-:W-:-:S07]  /*0ef0*/  FFMA R25, R21, R6, R0 ;  /* 0x0000000615197223 */ /* 0x000fce0000000000 */
.L_x_4:
[----:B------:R-:W-:Y:S05]  /*0f00*/  BRA.U !UP1, `(.L_x_0) ;  /* 0x0000000109507547 */ /* 0x000fea000b800000 */
[----:B------:R-:W0:Y:S01]  /*0f10*/  LDC.64 R6, c[0x0][0x380] ;  /* 0x0000e000ff067b82 */ /* 0x000e220000000a00 */
[----:B------:R-:W-:Y:S01]  /*0f20*/  IADD3 R9, PT, PT, R16, UR4, RZ ;  /* 0x0000000410097c10 */ /* 0x000fe2000fffe0ff */
[----:B------:R-:W-:Y:S01]  /*0f30*/  IMAD R0, R3, UR4, R14 ;  /* 0x0000000403007c24 */ /* 0x000fe2000f8e020e */
[----:B------:R-:W-:-:S05]  /*0f40*/  UIADD3 UR5, UPT, UPT, -UR5, URZ, URZ ;  /* 0x000000ff05057290 */ /* 0x000fca000fffe1ff */
[----:B------:R-:W1:Y:S01]  /*0f50*/  LDC.64 R4, c[0x0][0x388] ;  /* 0x0000e200ff047b82 */ /* 0x000e620000000a00 */
[----:B0-----:R-:W-:-:S03]  /*0f60*/  IMAD.WIDE.U32 R6, R9, 0x2, R6 ;  /* 0x0000000209067825 */ /* 0x001fc600078e0006 */
[----:B------:R-:W-:Y:S02]  /*0f70*/  MOV R8, R6 ;  /* 0x0000000600087202 */ /* 0x000fe40000000f00 */
[----:B------:R-:W-:-:S07]  /*0f80*/  MOV R9, R7 ;  /* 0x0000000700097202 */ /* 0x000fce0000000f00 */
.L_x_5:
[C---:B-1----:R-:W-:Y:S01]  /*0f90*/  IMAD.WIDE R6, R0.reuse, 0x2, R4 ;  /* 0x0000000200067825 */ /* 0x042fe200078e0204 */
[----:B------:R0:W2:Y:S05]  /*0fa0*/  LDG.E.U16 R2, desc[UR8][R8.64] ;  /* 0x0000000808027981 */ /* 0x0000aa000c1e1500 */
[----:B------:R-:W3:Y:S01]  /*0fb0*/  LDG.E.U16 R6, desc[UR8][R6.64] ;  /* 0x0000000806067981 */ /* 0x000ee2000c1e1500 */
[----:B------:R-:W-:Y:S01]  /*0fc0*/  UIADD3 UR5, UPT, UPT, UR5, 0x1, URZ ;  /* 0x0000000105057890 */ /* 0x000fe2000fffe0ff */
[----:B------:R-:W-:-:S03]  /*0fd0*/  IADD3 R0, PT, PT, R0, R3, RZ ;  /* 0x0000000300007210 */ /* 0x000fc60007ffe0ff */
[----:B------:R-:W-:Y:S01]  /*0fe0*/  UISETP.NE.AND UP0, UPT, UR5, URZ, UPT ;  /* 0x000000ff0500728c */ /* 0x000fe2000bf05270 */
[----:B0-----:R-:W-:-:S04]  /*0ff0*/  IADD3 R8, P0, PT, R8, 0x2, RZ ;  /* 0x0000000208087810 */ /* 0x001fc80007f1e0ff */
[----:B------:R-:W-:Y:S01]  /*1000*/  IADD3.X R9, PT, PT, RZ, R9, RZ, P0, !PT ;  /* 0x00000009ff097210 */ /* 0x000fe200007fe4ff */
[----:B--2---:R-:W-:Y:S02]  /*1010*/  HADD2.F32 R2, -RZ, R2.H0_H0 ;  /* 0x20000002ff027230 */ /* 0x004fe40000004100 */
[----:B---3--:R-:W-:-:S05]  /*1020*/  HADD2.F32 R10, -RZ, R6.H0_H0 ;  /* 0x20000006ff0a7230 */ /* 0x008fca0000004100 */
[----:B------:R-:W-:Y:S01]  /*1030*/  FFMA R25, R2, R10, R25 ;  /* 0x0000000a02197223 */ /* 0x000fe20000000019 */
[----:B------:R-:W-:Y:S06]  /*1040*/  BRA.U UP0, `(.L_x_5) ;  /* 0xfffffffd00d07547 */ /* 0x000fec000b83ffff */
.L_x_0:
[----:B------:R-:W0:Y:S01]  /*1050*/  LDC.64 R4, c[0x0][0x390] ;  /* 0x0000e400ff047b82 */ /* 0x000e220000000a00 */
[----:B------:R-:W-:Y:S01]  /*1060*/  IMAD R3, R15, R3, R14 ;  /* 0x000000030f037224 */ /* 0x000fe200078e020e */
[----:B------:R-:W1:Y:S01]  /*1070*/  LDCU UR4, c[0x0][0x3a8] ;  /* 0x00007500ff0477ac */ /* 0x000e620008000800 */
[----:B------:R-:W2:Y:S02]  /*1080*/  LDCU UR5, c[0x0][0x3a4] ;  /* 0x00007480ff0577ac */ /* 0x000ea40008000800 */
[----:B0-----:R-:W-:-:S05]  /*1090*/  IMAD.WIDE R2, R3, 0x2, R4 ;  /* 0x0000000203027825 */ /* 0x001fca00078e0204 */
[----:B------:R-:W3:Y:S02]  /*10a0*/  LDG.E.U16 R0, desc[UR8][R2.64] ;  /* 0x0000000802007981 */ /* 0x000ee4000c1e1500 */
[----:B---3--:R-:W-:-:S05]  /*10b0*/  HADD2.F32 R0, -RZ, R0.H0_H0 ;  /* 0x20000000ff007230 */ /* 0x008fca0000004100 */
[----:B-1----:R-:W-:-:S04]  /*10c0*/  FMUL R0, R0, UR4 ;  /* 0x0000000400007c20 */ /* 0x002fc80008400000 */
[----:B--2---:R-:W-:-:S05]  /*10d0*/  FFMA R0, R25, UR5, R0 ;  /* 0x0000000519007c23 */ /* 0x004fca0008000000 */
[----:B------:R-:W-:-:S05]  /*10e0*/  F2FP.F16.F32.PACK_AB R0, RZ, R0 ;  /* 0x00000000ff00723e */ /* 0x000fca00000000ff */
[----:B------:R-:W-:Y:S01]  /*10f0*/  STG.E.U16 desc[UR8][R2.64], R0 ;  /* 0x0000000002007986 */ /* 0x000fe2000c101508 */
[----:B------:R-:W-:Y:S05]  /*1100*/  EXIT ;  /* 0x000000000000794d */ /* 0x000fea0003800000 */
.L_x_6:
[----:B------:R-:W-:-:S00]  /*1110*/  BRA `(.L_x_6) ;  /* 0xfffffffc00fc7947 */ /* 0x000fc0000383ffff */
[----:B------:R-:W-:-:S00]  /*1120*/  NOP ;  /* 0x0000000000007918 */ /* 0x000fc00000000000 */
        /* <DEDUP_REMOVED lines=13> */
.L_x_7:


//--------------------- .nv.shared.reserved.0     --------------------------
	.section	.nv.shared.reserved.0,"aw",@nobits
	.weak		__nv_reservedSMEM_offset_0_alias
	.size		__nv_reservedSMEM_offset_0_alias, 0, 64
	.other		__nv_reservedSMEM_offset_0_alias,@"STO_CUDA_RESERVED_SHARED STV_DEFAULT"
__nv_reservedSMEM_offset_0_alias:
	.zero		0
	.zero		64


//--------------------- .nv.constant0._Z6matmulPK6__halfS1_PS_iiiff --------------------------
	.section	.nv.constant0._Z6matmulPK6__halfS1_PS_iiiff,"a",@progbits
	.sectionflags	@""
	.align	4
.nv.constant0._Z6matmulPK6__halfS1_PS_iiiff:
	.zero		940


//--------------------- SYMBOLS --------------------------

	.type		.nv.reservedSmem.offset0,@object
	.size		.nv.reservedSmem.offset0,0x4
